//
// Generated by NVIDIA NVVM Compiler
//
// Compiler Build ID: CL-36424714
// Cuda compilation tools, release 13.0, V13.0.88
// Based on NVVM 20.0.0
//

.version 9.0
.target sm_100
.address_size 64

	// .globl	_Z17naive_convolutionPfS_S_iiiiii

.visible .entry _Z17naive_convolutionPfS_S_iiiiii(
	.param .u64 .ptr .align 1 _Z17naive_convolutionPfS_S_iiiiii_param_0,
	.param .u64 .ptr .align 1 _Z17naive_convolutionPfS_S_iiiiii_param_1,
	.param .u64 .ptr .align 1 _Z17naive_convolutionPfS_S_iiiiii_param_2,
	.param .u32 _Z17naive_convolutionPfS_S_iiiiii_param_3,
	.param .u32 _Z17naive_convolutionPfS_S_iiiiii_param_4,
	.param .u32 _Z17naive_convolutionPfS_S_iiiiii_param_5,
	.param .u32 _Z17naive_convolutionPfS_S_iiiiii_param_6,
	.param .u32 _Z17naive_convolutionPfS_S_iiiiii_param_7,
	.param .u32 _Z17naive_convolutionPfS_S_iiiiii_param_8
)
{
	.reg .pred 	%p<92>;
	.reg .b32 	%r<78>;
	.reg .b32 	%f<92>;
	.reg .b64 	%rd<26>;

	ld.param.u64 	%rd10, [_Z17naive_convolutionPfS_S_iiiiii_param_0];
	ld.param.u64 	%rd11, [_Z17naive_convolutionPfS_S_iiiiii_param_2];
	ld.param.u32 	%r35, [_Z17naive_convolutionPfS_S_iiiiii_param_3];
	ld.param.u32 	%r36, [_Z17naive_convolutionPfS_S_iiiiii_param_4];
	ld.param.u32 	%r38, [_Z17naive_convolutionPfS_S_iiiiii_param_7];
	ld.param.u32 	%r39, [_Z17naive_convolutionPfS_S_iiiiii_param_8];
	cvta.to.global.u64 	%rd1, %rd11;
	cvta.to.global.u64 	%rd2, %rd10;
	mov.u32 	%r40, %ctaid.x;
	mov.u32 	%r41, %ntid.x;
	mov.u32 	%r42, %tid.x;
	mad.lo.s32 	%r1, %r40, %r41, %r42;
	mov.u32 	%r43, %ctaid.y;
	mov.u32 	%r44, %ntid.y;
	mov.u32 	%r45, %tid.y;
	mad.lo.s32 	%r2, %r43, %r44, %r45;
	setp.ge.s32 	%p2, %r2, %r35;
	setp.ge.s32 	%p3, %r1, %r36;
	or.pred  	%p4, %p2, %p3;
	mov.f32 	%f81, 0f00000000;
	@%p4 bra 	$L__BB0_44;
	setp.lt.s32 	%p5, %r38, 0;
	@%p5 bra 	$L__BB0_43;
	setp.lt.s32 	%p6, %r39, 0;
	@%p6 bra 	$L__BB0_43;
	neg.s32 	%r69, %r38;
	shl.b32 	%r46, %r39, 1;
	and.b32  	%r4, %r46, 6;
	and.b32  	%r5, %r39, 1;
	and.b32  	%r47, %r46, -8;
	neg.s32 	%r6, %r47;
	sub.s32 	%r7, %r1, %r39;
	neg.s32 	%r8, %r39;
	mov.f32 	%f81, 0f00000000;
$L__BB0_4:
	ld.param.u32 	%r68, [_Z17naive_convolutionPfS_S_iiiiii_param_6];
	setp.lt.u32 	%p7, %r39, 4;
	add.s32 	%r48, %r69, %r2;
	setp.gt.s32 	%p8, %r48, -1;
	setp.lt.s32 	%p9, %r48, %r35;
	and.pred  	%p1, %p8, %p9;
	mul.lo.s32 	%r10, %r48, %r36;
	add.s32 	%r49, %r69, %r38;
	mul.lo.s32 	%r70, %r49, %r68;
	add.s32 	%r12, %r70, %r39;
	mov.u32 	%r76, %r8;
	@%p7 bra 	$L__BB0_24;
	sub.s32 	%r74, 3, %r39;
	add.s32 	%r71, %r7, %r10;
	mov.u32 	%r72, %r7;
	mov.u32 	%r73, %r6;
$L__BB0_6:
	.pragma "nounroll";
	setp.gt.s32 	%p10, %r72, -1;
	setp.lt.s32 	%p11, %r72, %r36;
	and.pred  	%p12, %p10, %p11;
	and.pred  	%p13, %p1, %p12;
	mul.wide.s32 	%rd12, %r71, 4;
	add.s64 	%rd3, %rd2, %rd12;
	mul.wide.s32 	%rd13, %r70, 4;
	add.s64 	%rd4, %rd1, %rd13;
	not.pred 	%p14, %p13;
	@%p14 bra 	$L__BB0_8;
	ld.global.f32 	%f40, [%rd3];
	ld.global.f32 	%f41, [%rd4];
	fma.rn.f32 	%f81, %f40, %f41, %f81;
$L__BB0_8:
	add.s32 	%r50, %r72, 1;
	setp.gt.s32 	%p15, %r50, -1;
	setp.lt.s32 	%p16, %r50, %r36;
	and.pred  	%p17, %p15, %p16;
	and.pred  	%p18, %p1, %p17;
	not.pred 	%p19, %p18;
	@%p19 bra 	$L__BB0_10;
	ld.global.f32 	%f42, [%rd3+4];
	ld.global.f32 	%f43, [%rd4+4];
	fma.rn.f32 	%f81, %f42, %f43, %f81;
$L__BB0_10:
	add.s32 	%r51, %r72, 2;
	setp.gt.s32 	%p20, %r51, -1;
	setp.lt.s32 	%p21, %r51, %r36;
	and.pred  	%p22, %p20, %p21;
	and.pred  	%p23, %p1, %p22;
	not.pred 	%p24, %p23;
	@%p24 bra 	$L__BB0_12;
	ld.global.f32 	%f44, [%rd3+8];
	ld.global.f32 	%f45, [%rd4+8];
	fma.rn.f32 	%f81, %f44, %f45, %f81;
$L__BB0_12:
	add.s32 	%r52, %r72, 3;
	setp.gt.s32 	%p25, %r52, -1;
	setp.lt.s32 	%p26, %r52, %r36;
	and.pred  	%p27, %p25, %p26;
	and.pred  	%p28, %p1, %p27;
	not.pred 	%p29, %p28;
	@%p29 bra 	$L__BB0_14;
	ld.global.f32 	%f46, [%rd3+12];
	ld.global.f32 	%f47, [%rd4+12];
	fma.rn.f32 	%f81, %f46, %f47, %f81;
$L__BB0_14:
	add.s32 	%r53, %r72, 4;
	setp.gt.s32 	%p30, %r53, -1;
	setp.lt.s32 	%p31, %r53, %r36;
	and.pred  	%p32, %p30, %p31;
	and.pred  	%p33, %p1, %p32;
	not.pred 	%p34, %p33;
	@%p34 bra 	$L__BB0_16;
	ld.global.f32 	%f48, [%rd3+16];
	ld.global.f32 	%f49, [%rd4+16];
	fma.rn.f32 	%f81, %f48, %f49, %f81;
$L__BB0_16:
	add.s32 	%r54, %r72, 5;
	setp.gt.s32 	%p35, %r54, -1;
	setp.lt.s32 	%p36, %r54, %r36;
	and.pred  	%p37, %p35, %p36;
	and.pred  	%p38, %p1, %p37;
	not.pred 	%p39, %p38;
	@%p39 bra 	$L__BB0_18;
	ld.global.f32 	%f50, [%rd3+20];
	ld.global.f32 	%f51, [%rd4+20];
	fma.rn.f32 	%f81, %f50, %f51, %f81;
$L__BB0_18:
	add.s32 	%r55, %r72, 6;
	setp.gt.s32 	%p40, %r55, -1;
	setp.lt.s32 	%p41, %r55, %r36;
	and.pred  	%p42, %p40, %p41;
	and.pred  	%p43, %p1, %p42;
	not.pred 	%p44, %p43;
	@%p44 bra 	$L__BB0_20;
	ld.global.f32 	%f52, [%rd3+24];
	ld.global.f32 	%f53, [%rd4+24];
	fma.rn.f32 	%f81, %f52, %f53, %f81;
$L__BB0_20:
	add.s32 	%r56, %r72, 7;
	setp.gt.s32 	%p45, %r56, -1;
	setp.lt.s32 	%p46, %r56, %r36;
	and.pred  	%p47, %p45, %p46;
	and.pred  	%p48, %p1, %p47;
	not.pred 	%p49, %p48;
	@%p49 bra 	$L__BB0_22;
	ld.global.f32 	%f54, [%rd3+28];
	ld.global.f32 	%f55, [%rd4+28];
	fma.rn.f32 	%f81, %f54, %f55, %f81;
$L__BB0_22:
	add.s32 	%r74, %r74, 8;
	add.s32 	%r73, %r73, 8;
	add.s32 	%r72, %r72, 8;
	add.s32 	%r71, %r71, 8;
	add.s32 	%r70, %r70, 8;
	setp.ne.s32 	%p50, %r73, 0;
	@%p50 bra 	$L__BB0_6;
	add.s32 	%r76, %r74, -3;
$L__BB0_24:
	setp.lt.u32 	%p51, %r4, 3;
	@%p51 bra 	$L__BB0_34;
	add.s32 	%r27, %r76, %r1;
	setp.gt.s32 	%p52, %r27, -1;
	setp.lt.s32 	%p53, %r27, %r36;
	and.pred  	%p54, %p52, %p53;
	and.pred  	%p56, %p1, %p54;
	add.s32 	%r57, %r27, %r10;
	mul.wide.s32 	%rd14, %r57, 4;
	add.s64 	%rd5, %rd2, %rd14;
	add.s32 	%r58, %r12, %r76;
	mul.wide.s32 	%rd15, %r58, 4;
	add.s64 	%rd6, %rd1, %rd15;
	not.pred 	%p57, %p56;
	@%p57 bra 	$L__BB0_27;
	ld.global.f32 	%f56, [%rd5];
	ld.global.f32 	%f57, [%rd6];
	fma.rn.f32 	%f81, %f56, %f57, %f81;
$L__BB0_27:
	add.s32 	%r59, %r27, 1;
	setp.gt.s32 	%p58, %r59, -1;
	setp.lt.s32 	%p59, %r59, %r36;
	and.pred  	%p60, %p58, %p59;
	and.pred  	%p61, %p1, %p60;
	not.pred 	%p62, %p61;
	@%p62 bra 	$L__BB0_29;
	ld.global.f32 	%f58, [%rd5+4];
	ld.global.f32 	%f59, [%rd6+4];
	fma.rn.f32 	%f81, %f58, %f59, %f81;
$L__BB0_29:
	add.s32 	%r60, %r27, 2;
	setp.gt.s32 	%p63, %r60, -1;
	setp.lt.s32 	%p64, %r60, %r36;
	and.pred  	%p65, %p63, %p64;
	and.pred  	%p66, %p1, %p65;
	not.pred 	%p67, %p66;
	@%p67 bra 	$L__BB0_31;
	ld.global.f32 	%f60, [%rd5+8];
	ld.global.f32 	%f61, [%rd6+8];
	fma.rn.f32 	%f81, %f60, %f61, %f81;
$L__BB0_31:
	add.s32 	%r61, %r27, 3;
	setp.gt.s32 	%p68, %r61, -1;
	setp.lt.s32 	%p69, %r61, %r36;
	and.pred  	%p70, %p68, %p69;
	and.pred  	%p71, %p1, %p70;
	not.pred 	%p72, %p71;
	@%p72 bra 	$L__BB0_33;
	ld.global.f32 	%f62, [%rd5+12];
	ld.global.f32 	%f63, [%rd6+12];
	fma.rn.f32 	%f81, %f62, %f63, %f81;
$L__BB0_33:
	add.s32 	%r76, %r76, 4;
$L__BB0_34:
	setp.eq.s32 	%p73, %r5, 0;
	@%p73 bra 	$L__BB0_40;
	add.s32 	%r30, %r76, %r1;
	setp.gt.s32 	%p74, %r30, -1;
	setp.lt.s32 	%p75, %r30, %r36;
	and.pred  	%p76, %p74, %p75;
	and.pred  	%p78, %p1, %p76;
	add.s32 	%r62, %r30, %r10;
	mul.wide.s32 	%rd16, %r62, 4;
	add.s64 	%rd7, %rd2, %rd16;
	add.s32 	%r63, %r12, %r76;
	mul.wide.s32 	%rd17, %r63, 4;
	add.s64 	%rd8, %rd1, %rd17;
	not.pred 	%p79, %p78;
	@%p79 bra 	$L__BB0_37;
	ld.global.f32 	%f64, [%rd7];
	ld.global.f32 	%f65, [%rd8];
	fma.rn.f32 	%f81, %f64, %f65, %f81;
$L__BB0_37:
	add.s32 	%r64, %r30, 1;
	setp.gt.s32 	%p80, %r64, -1;
	setp.lt.s32 	%p81, %r64, %r36;
	and.pred  	%p82, %p80, %p81;
	and.pred  	%p83, %p1, %p82;
	not.pred 	%p84, %p83;
	@%p84 bra 	$L__BB0_39;
	ld.global.f32 	%f66, [%rd7+4];
	ld.global.f32 	%f67, [%rd8+4];
	fma.rn.f32 	%f81, %f66, %f67, %f81;
$L__BB0_39:
	add.s32 	%r76, %r76, 2;
$L__BB0_40:
	add.s32 	%r33, %r76, %r1;
	setp.gt.s32 	%p85, %r33, -1;
	setp.lt.s32 	%p86, %r33, %r36;
	and.pred  	%p87, %p85, %p86;
	and.pred  	%p89, %p1, %p87;
	not.pred 	%p90, %p89;
	@%p90 bra 	$L__BB0_42;
	add.s32 	%r65, %r33, %r10;
	mul.wide.s32 	%rd18, %r65, 4;
	add.s64 	%rd19, %rd2, %rd18;
	ld.global.f32 	%f68, [%rd19];
	add.s32 	%r66, %r12, %r76;
	mul.wide.s32 	%rd20, %r66, 4;
	add.s64 	%rd21, %rd1, %rd20;
	ld.global.f32 	%f69, [%rd21];
	fma.rn.f32 	%f81, %f68, %f69, %f81;
$L__BB0_42:
	add.s32 	%r34, %r69, 1;
	setp.ne.s32 	%p91, %r69, %r38;
	mov.u32 	%r69, %r34;
	@%p91 bra 	$L__BB0_4;
$L__BB0_43:
	ld.param.u64 	%rd25, [_Z17naive_convolutionPfS_S_iiiiii_param_1];
	mad.lo.s32 	%r67, %r36, %r2, %r1;
	cvta.to.global.u64 	%rd22, %rd25;
	mul.wide.s32 	%rd23, %r67, 4;
	add.s64 	%rd24, %rd22, %rd23;
	st.global.f32 	[%rd24], %f81;
$L__BB0_44:
	ret;

}


// ===== COMPILED SASS (sm_100) =====

	.target	sm_100

	.elftype	@"ET_EXEC"


//--------------------- .note.nv.tkinfo           --------------------------
	.section	.note.nv.tkinfo,"",@"SHT_NOTE"
	.sectionflags	@"SHF_NOTE_NV_TKINFO"
	.tkinfo
        /*0018*/ 	.word	0x00000002
        /*0030*/ 	.string	""
        /*0030*/ 	.string	"ptxas"
        /*0030*/ 	.string	"Cuda compilation tools, release 13.0, V13.0.88"
        /*0030*/ 	.string	"Build cuda_13.0.r13.0/compiler.36424714_0"
        /*0030*/ 	.string	"-arch sm_100 -m 64 "



//--------------------- .note.nv.cuinfo           --------------------------
	.section	.note.nv.cuinfo,"",@"SHT_NOTE"
	.sectionflags	@"SHF_NOTE_NV_CUINFO"
        /*0018*/ 	.short	0x0002
        /*001a*/ 	.short	0x0064
        /*001c*/ 	.short	0x0082
	.zero		2


//--------------------- .nv.info                  --------------------------
	.section	.nv.info,"",@"SHT_CUDA_INFO"
	.align	4


	//----- nvinfo : EIATTR_REGCOUNT
	.align		4
        /*0000*/ 	.byte	0x04, 0x2f
        /*0002*/ 	.short	(.L_1 - .L_0)
	.align		4
.L_0:
        /*0004*/ 	.word	index@(_Z17naive_convolutionPfS_S_iiiiii)
        /*0008*/ 	.word	0x00000020


	//----- nvinfo : EIATTR_FRAME_SIZE
	.align		4
.L_1:
        /*000c*/ 	.byte	0x04, 0x11
        /*000e*/ 	.short	(.L_3 - .L_2)
	.align		4
.L_2:
        /*0010*/ 	.word	index@(_Z17naive_convolutionPfS_S_iiiiii)
        /*0014*/ 	.word	0x00000000


	//----- nvinfo : EIATTR_MIN_STACK_SIZE
	.align		4
.L_3:
        /*0018*/ 	.byte	0x04, 0x12
        /*001a*/ 	.short	(.L_5 - .L_4)
	.align		4
.L_4:
        /*001c*/ 	.word	index@(_Z17naive_convolutionPfS_S_iiiiii)
        /*0020*/ 	.word	0x00000000
.L_5:


//--------------------- .nv.compat                --------------------------
	.section	.nv.compat,"",@"SHT_CUDA_COMPAT_INFO"
	.align	4
        /*0000*/ 	.byte	0x02, 0x09, 0x00, 0x00, 0x02, 0x02, 0x01, 0x00, 0x02, 0x05, 0x05, 0x00, 0x03, 0x07, 0x01, 0x01
        /*0010*/ 	.byte	0x02, 0x03, 0x00, 0x00, 0x02, 0x06, 0x01, 0x00, 0x04, 0x0b, 0x08, 0x00, 0x09, 0x00, 0x00, 0x00
        /*0020*/ 	.byte	0x00, 0x00, 0x00, 0x00


//--------------------- .nv.info._Z17naive_convolutionPfS_S_iiiiii --------------------------
	.section	.nv.info._Z17naive_convolutionPfS_S_iiiiii,"",@"SHT_CUDA_INFO"
	.sectionflags	@""
	.align	4


	//----- nvinfo : EIATTR_CUDA_API_VERSION
	.align		4
        /*0000*/ 	.byte	0x04, 0x37
        /*0002*/ 	.short	(.L_7 - .L_6)
.L_6:
        /*0004*/ 	.word	0x00000082


	//----- nvinfo : EIATTR_KPARAM_INFO
	.align		4
.L_7:
        /*0008*/ 	.byte	0x04, 0x17
        /*000a*/ 	.short	(.L_9 - .L_8)
.L_8:
        /*000c*/ 	.word	0x00000000
        /*0010*/ 	.short	0x0008
        /*0012*/ 	.short	0x002c
        /*0014*/ 	.byte	0x00, 0xf0, 0x11, 0x00


	//----- nvinfo : EIATTR_KPARAM_INFO
	.align		4
.L_9:
        /*0018*/ 	.byte	0x04, 0x17
        /*001a*/ 	.short	(.L_11 - .L_10)
.L_10:
        /*001c*/ 	.word	0x00000000
        /*0020*/ 	.short	0x0007
        /*0022*/ 	.short	0x0028
        /*0024*/ 	.byte	0x00, 0xf0, 0x11, 0x00


	//----- nvinfo : EIATTR_KPARAM_INFO
	.align		4
.L_11:
        /*0028*/ 	.byte	0x04, 0x17
        /*002a*/ 	.short	(.L_13 - .L_12)
.L_12:
        /*002c*/ 	.word	0x00000000
        /*0030*/ 	.short	0x0006
        /*0032*/ 	.short	0x0024
        /*0034*/ 	.byte	0x00, 0xf0, 0x11, 0x00


	//----- nvinfo : EIATTR_KPARAM_INFO
	.align		4
.L_13:
        /*0038*/ 	.byte	0x04, 0x17
        /*003a*/ 	.short	(.L_15 - .L_14)
.L_14:
        /*003c*/ 	.word	0x00000000
        /*0040*/ 	.short	0x0005
        /*0042*/ 	.short	0x0020
        /*0044*/ 	.byte	0x00, 0xf0, 0x11, 0x00


	//----- nvinfo : EIATTR_KPARAM_INFO
	.align		4
.L_15:
        /*0048*/ 	.byte	0x04, 0x17
        /*004a*/ 	.short	(.L_17 - .L_16)
.L_16:
        /*004c*/ 	.word	0x00000000
        /*0050*/ 	.short	0x0004
        /*0052*/ 	.short	0x001c
        /*0054*/ 	.byte	0x00, 0xf0, 0x11, 0x00


	//----- nvinfo : EIATTR_KPARAM_INFO
	.align		4
.L_17:
        /*0058*/ 	.byte	0x04, 0x17
        /*005a*/ 	.short	(.L_19 - .L_18)
.L_18:
        /*005c*/ 	.word	0x00000000
        /*0060*/ 	.short	0x0003
        /*0062*/ 	.short	0x0018
        /*0064*/ 	.byte	0x00, 0xf0, 0x11, 0x00


	//----- nvinfo : EIATTR_KPARAM_INFO
	.align		4
.L_19:
        /*0068*/ 	.byte	0x04, 0x17
        /*006a*/ 	.short	(.L_21 - .L_20)
.L_20:
        /*006c*/ 	.word	0x00000000
        /*0070*/ 	.short	0x0002
        /*0072*/ 	.short	0x0010
        /*0074*/ 	.byte	0x00, 0xf5, 0x21, 0x00


	//----- nvinfo : EIATTR_KPARAM_INFO
	.align		4
.L_21:
        /*0078*/ 	.byte	0x04, 0x17
        /*007a*/ 	.short	(.L_23 - .L_22)
.L_22:
        /*007c*/ 	.word	0x00000000
        /*0080*/ 	.short	0x0001
        /*0082*/ 	.short	0x0008
        /*0084*/ 	.byte	0x00, 0xf5, 0x21, 0x00


	//----- nvinfo : EIATTR_KPARAM_INFO
	.align		4
.L_23:
        /*0088*/ 	.byte	0x04, 0x17
        /*008a*/ 	.short	(.L_25 - .L_24)
.L_24:
        /*008c*/ 	.word	0x00000000
        /*0090*/ 	.short	0x0000
        /*0092*/ 	.short	0x0000
        /*0094*/ 	.byte	0x00, 0xf5, 0x21, 0x00


	//----- nvinfo : EIATTR_SPARSE_MMA_MASK
	.align		4
.L_25:
        /*0098*/ 	.byte	0x03, 0x50
        /*009a*/ 	.short	0x0000


	//----- nvinfo : EIATTR_MAXREG_COUNT
	.align		4
        /*009c*/ 	.byte	0x03, 0x1b
        /*009e*/ 	.short	0x00ff


	//----- nvinfo : EIATTR_MERCURY_ISA_VERSION
	.align		4
        /*00a0*/ 	.byte	0x03, 0x5f
        /*00a2*/ 	.short	0x0101


	//----- nvinfo : EIATTR_VRC_CTA_INIT_COUNT
	.align		4
        /*00a4*/ 	.byte	0x02, 0x4a
	.zero		1
	.zero		1


	//----- nvinfo : EIATTR_EXIT_INSTR_OFFSETS
	.align		4
        /*00a8*/ 	.byte	0x04, 0x1c
        /*00aa*/ 	.short	(.L_27 - .L_26)


	//   ....[0]....
.L_26:
        /*00ac*/ 	.word	0x000000c0


	//   ....[1]....
        /*00b0*/ 	.word	0x00000ca0


	//----- nvinfo : EIATTR_CRS_STACK_SIZE
	.align		4
.L_27:
        /*00b4*/ 	.byte	0x04, 0x1e
        /*00b6*/ 	.short	(.L_29 - .L_28)
.L_28:
        /*00b8*/ 	.word	0x00000000


	//----- nvinfo : EIATTR_CBANK_PARAM_SIZE
	.align		4
.L_29:
        /*00bc*/ 	.byte	0x03, 0x19
        /*00be*/ 	.short	0x0030


	//----- nvinfo : EIATTR_PARAM_CBANK
	.align		4
        /*00c0*/ 	.byte	0x04, 0x0a
        /*00c2*/ 	.short	(.L_31 - .L_30)
	.align		4
.L_30:
        /*00c4*/ 	.word	index@(.nv.constant0._Z17naive_convolutionPfS_S_iiiiii)
        /*00c8*/ 	.short	0x0380
        /*00ca*/ 	.short	0x0030


	//----- nvinfo : EIATTR_SW_WAR
	.align		4
.L_31:
        /*00cc*/ 	.byte	0x04, 0x36
        /*00ce*/ 	.short	(.L_33 - .L_32)
.L_32:
        /*00d0*/ 	.word	0x00000008
.L_33:


//--------------------- .nv.callgraph             --------------------------
	.section	.nv.callgraph,"",@"SHT_CUDA_CALLGRAPH"
	.align	4
	.sectionentsize	8
	.align		4
        /*0000*/ 	.word	0x00000000
	.align		4
        /*0004*/ 	.word	0xffffffff
	.align		4
        /*0008*/ 	.word	0x00000000
	.align		4
        /*000c*/ 	.word	0xfffffffe
	.align		4
        /*0010*/ 	.word	0x00000000
	.align		4
        /*0014*/ 	.word	0xfffffffd
	.align		4
        /*0018*/ 	.word	0x00000000
	.align		4
        /*001c*/ 	.word	0xfffffffc


//--------------------- .text._Z17naive_convolutionPfS_S_iiiiii --------------------------
	.section	.text._Z17naive_convolutionPfS_S_iiiiii,"ax",@progbits
	.align	128
        .global         _Z17naive_convolutionPfS_S_iiiiii
        .type           _Z17naive_convolutionPfS_S_iiiiii,@function
        .size           _Z17naive_convolutionPfS_S_iiiiii,(.L_x_9 - _Z17naive_convolutionPfS_S_iiiiii)
        .other          _Z17naive_convolutionPfS_S_iiiiii,@"STO_CUDA_ENTRY STV_DEFAULT"
_Z17naive_convolutionPfS_S_iiiiii:
.text._Z17naive_convolutionPfS_S_iiiiii:
[----:B------:R-:W-:Y:S01]  /*0000*/  LDC R1, c[0x0][0x37c] ;  /* 0x0000df00ff017b82 */ /* 0x000fe20000000800 */
[----:B------:R-:W0:Y:S07]  /*0010*/  S2R R3, SR_TID.X ;  /* 0x0000000000037919 */ /* 0x000e2e0000002100 */
[----:B------:R-:W0:Y:S01]  /*0020*/  S2UR UR4, SR_CTAID.X ;  /* 0x00000000000479c3 */ /* 0x000e220000002500 */
[----:B------:R-:W1:Y:S01]  /*0030*/  LDCU.64 UR8, c[0x0][0x398] ;  /* 0x00007300ff0877ac */ /* 0x000e620008000a00 */
[----:B------:R-:W2:Y:S06]  /*0040*/  S2R R2, SR_TID.Y ;  /* 0x0000000000027919 */ /* 0x000eac0000002200 */
[----:B------:R-:W0:Y:S08]  /*0050*/  LDC R0, c[0x0][0x360] ;  /* 0x0000d800ff007b82 */ /* 0x000e300000000800 */
[----:B------:R-:W2:Y:S08]  /*0060*/  S2UR UR5, SR_CTAID.Y ;  /* 0x00000000000579c3 */ /* 0x000eb00000002600 */
[----:B------:R-:W2:Y:S01]  /*0070*/  LDC R11, c[0x0][0x364] ;  /* 0x0000d900ff0b7b82 */ /* 0x000ea20000000800 */
[----:B0-----:R-:W-:-:S05]  /*0080*/  IMAD R0, R0, UR4, R3 ;  /* 0x0000000400007c24 */ /* 0x001fca000f8e0203 */
[----:B-1----:R-:W-:Y:S01]  /*0090*/  ISETP.GE.AND P0, PT, R0, UR9, PT ;  /* 0x0000000900007c0c */ /* 0x002fe2000bf06270 */
[----:B--2---:R-:W-:-:S05]  /*00a0*/  IMAD R11, R11, UR5, R2 ;  /* 0x000000050b0b7c24 */ /* 0x004fca000f8e0202 */
[----:B------:R-:W-:-:S13]  /*00b0*/  ISETP.GE.OR P0, PT, R11, UR8, P0 ;  /* 0x000000080b007c0c */ /* 0x000fda0008706670 */
[----:B------:R-:W-:Y:S05]  /*00c0*/  @P0 EXIT ;  /* 0x000000000000094d */ /* 0x000fea0003800000 */
[----:B------:R-:W0:Y:S01]  /*00d0*/  LDCU.64 UR6, c[0x0][0x3a8] ;  /* 0x00007500ff0677ac */ /* 0x000e220008000a00 */
[----:B------:R-:W-:Y:S01]  /*00e0*/  IMAD.MOV.U32 R12, RZ, RZ, RZ ;  /* 0x000000ffff0c7224 */ /* 0x000fe200078e00ff */
[----:B------:R-:W1:Y:S01]  /*00f0*/  LDCU.64 UR10, c[0x0][0x358] ;  /* 0x00006b00ff0a77ac */ /* 0x000e620008000a00 */
[----:B0-----:R-:W-:-:S04]  /*0100*/  UISETP.GE.AND UP0, UPT, UR7, URZ, UPT ;  /* 0x000000ff0700728c */ /* 0x001fc8000bf06270 */
[----:B------:R-:W-:-:S09]  /*0110*/  UISETP.LT.OR UP0, UPT, UR6, URZ, !UP0 ;  /* 0x000000ff0600728c */ /* 0x000fd2000c701670 */
[----:B-1----:R-:W-:Y:S05]  /*0120*/  BRA.U UP0, `(.L_x_0) ;  /* 0x0000000900cc7547 */ /* 0x002fea000b800000 */
[----:B------:R-:W-:Y:S02]  /*0130*/  USHF.L.U32 UR4, UR7, 0x1, URZ ;  /* 0x0000000107047899 */ /* 0x000fe400080006ff */
[----:B------:R-:W-:Y:S01]  /*0140*/  VIADD R10, R0, -UR7 ;  /* 0x80000007000a7c36 */ /* 0x000fe20008000000 */
[----:B------:R-:W-:Y:S01]  /*0150*/  UIADD3 UR6, UPT, UPT, -UR6, URZ, URZ ;  /* 0x000000ff06067290 */ /* 0x000fe2000fffe1ff */
[----:B------:R-:W-:Y:S01]  /*0160*/  IMAD.MOV.U32 R12, RZ, RZ, RZ ;  /* 0x000000ffff0c7224 */ /* 0x000fe200078e00ff */
[----:B------:R-:W-:Y:S02]  /*0170*/  ULOP3.LUT UR5, UR4, 0xfffffff8, URZ, 0xc0, !UPT ;  /* 0xfffffff804057892 */ /* 0x000fe4000f8ec0ff */
[----:B------:R-:W-:Y:S02]  /*0180*/  ULOP3.LUT UR4, UR4, 0x6, URZ, 0xc0, !UPT ;  /* 0x0000000604047892 */ /* 0x000fe4000f8ec0ff */
[----:B------:R-:W-:Y:S02]  /*0190*/  UIADD3 UR12, UPT, UPT, -UR7, URZ, URZ ;  /* 0x000000ff070c7290 */ /* 0x000fe4000fffe1ff */
[----:B------:R-:W-:-:S02]  /*01a0*/  UIADD3 UR8, UPT, UPT, -UR5, URZ, URZ ;  /* 0x000000ff05087290 */ /* 0x000fc4000fffe1ff */
[----:B------:R-:W-:-:S11]  /*01b0*/  UISETP.GE.U32.AND UP1, UPT, UR4, 0x3, UPT ;  /* 0x000000030400788c */ /* 0x000fd6000bf26070 */
.L_x_7:
[----:B------:R-:W0:Y:S01]  /*01c0*/  LDCU.64 UR14, c[0x0][0x3a8] ;  /* 0x00007500ff0e77ac */ /* 0x000e220008000a00 */
[----:B------:R-:W-:Y:S01]  /*01d0*/  VIADD R13, R11, UR6 ;  /* 0x000000060b0d7c36 */ /* 0x000fe20008000000 */
[----:B------:R-:W-:Y:S01]  /*01e0*/  MOV R3, UR12 ;  /* 0x0000000c00037c02 */ /* 0x000fe20008000f00 */
[----:B------:R-:W1:Y:S01]  /*01f0*/  LDCU UR9, c[0x0][0x398] ;  /* 0x00007300ff0977ac */ /* 0x000e620008000800 */
[----:B------:R-:W2:Y:S01]  /*0200*/  LDCU UR7, c[0x0][0x3a4] ;  /* 0x00007480ff0777ac */ /* 0x000ea20008000800 */
[----:B------:R-:W-:Y:S01]  /*0210*/  UMOV UR5, UR6 ;  /* 0x0000000600057c82 */ /* 0x000fe20008000000 */
[----:B0-----:R-:W-:Y:S02]  /*0220*/  UISETP.GE.U32.AND UP2, UPT, UR15, 0x4, UPT ;  /* 0x000000040f00788c */ /* 0x001fe4000bf46070 */
[----:B------:R-:W-:Y:S01]  /*0230*/  UIADD3 UR4, UPT, UPT, UR6, UR14, URZ ;  /* 0x0000000e06047290 */ /* 0x000fe2000fffe0ff */
[----:B-1----:R-:W-:Y:S01]  /*0240*/  ISETP.GE.AND P0, PT, R13, UR9, PT ;  /* 0x000000090d007c0c */ /* 0x002fe2000bf06270 */
[----:B------:R-:W-:-:S02]  /*0250*/  UIADD3 UR6, UPT, UPT, UR6, 0x1, URZ ;  /* 0x0000000106067890 */ /* 0x000fc4000fffe0ff */
[----:B------:R-:W-:Y:S01]  /*0260*/  UISETP.NE.AND UP0, UPT, UR5, UR14, UPT ;  /* 0x0000000e0500728c */ /* 0x000fe2000bf05270 */
[----:B------:R-:W-:Y:S01]  /*0270*/  ISETP.GT.AND P0, PT, R13, -0x1, !P0 ;  /* 0xffffffff0d00780c */ /* 0x000fe20004704270 */
[----:B--2---:R-:W-:-:S04]  /*0280*/  UIMAD UR4, UR4, UR7, URZ ;  /* 0x00000007040472a4 */ /* 0x004fc8000f8e02ff */
[----:B------:R-:W-:Y:S01]  /*0290*/  UIADD3 UR7, UPT, UPT, UR4, UR15, URZ ;  /* 0x0000000f04077290 */ /* 0x000fe2000fffe0ff */
[----:B------:R-:W-:Y:S11]  /*02a0*/  BRA.U !UP2, `(.L_x_1) ;  /* 0x000000050a2c7547 */ /* 0x000ff6000b800000 */
[----:B------:R-:W0:Y:S01]  /*02b0*/  LDC.64 R2, c[0x0][0x380] ;  /* 0x0000e000ff027b82 */ /* 0x000e220000000a00 */
[----:B------:R-:W1:Y:S01]  /*02c0*/  LDCU UR9, c[0x0][0x39c] ;  /* 0x00007380ff0977ac */ /* 0x000e620008000800 */
[--C-:B------:R-:W-:Y:S02]  /*02d0*/  IMAD.MOV.U32 R14, RZ, RZ, R10.reuse ;  /* 0x000000ffff0e7224 */ /* 0x100fe400078e000a */
[----:B------:R-:W-:Y:S01]  /*02e0*/  IMAD.U32 R15, RZ, RZ, UR4 ;  /* 0x00000004ff0f7e24 */ /* 0x000fe2000f8e00ff */
[----:B------:R-:W-:Y:S01]  /*02f0*/  UIADD3 UR5, UPT, UPT, -UR15, 0x3, URZ ;  /* 0x000000030f057890 */ /* 0x000fe2000fffe1ff */
[----:B------:R-:W2:Y:S02]  /*0300*/  LDCU UR13, c[0x0][0x39c] ;  /* 0x00007380ff0d77ac */ /* 0x000ea40008000800 */
[----:B------:R-:W3:Y:S03]  /*0310*/  LDC.64 R4, c[0x0][0x390] ;  /* 0x0000e400ff047b82 */ /* 0x000ee60000000a00 */
[----:B------:R-:W-:Y:S01]  /*0320*/  IMAD.U32 R16, RZ, RZ, UR5 ;  /* 0x00000005ff107e24 */ /* 0x000fe2000f8e00ff */
[----:B------:R-:W-:Y:S01]  /*0330*/  UMOV UR4, UR8 ;  /* 0x0000000800047c82 */ /* 0x000fe20008000000 */
[----:B-1----:R-:W-:-:S07]  /*0340*/  IMAD R17, R13, UR9, R10 ;  /* 0x000000090d117c24 */ /* 0x002fce000f8e020a */
.L_x_2:
[C---:B--2---:R-:W-:Y:S01]  /*0350*/  ISETP.GE.AND P2, PT, R14.reuse, UR13, PT ;  /* 0x0000000d0e007c0c */ /* 0x044fe2000bf46270 */
[----:B0-----:R-:W-:Y:S01]  /*0360*/  IMAD.WIDE R8, R17, 0x4, R2 ;  /* 0x0000000411087825 */ /* 0x001fe200078e0202 */
[C---:B------:R-:W-:Y:S02]  /*0370*/  IADD3 R6, PT, PT, R14.reuse, 0x1, RZ ;  /* 0x000000010e067810 */ /* 0x040fe40007ffe0ff */
[----:B------:R-:W-:Y:S02]  /*0380*/  ISETP.GT.AND P2, PT, R14, -0x1, !P2 ;  /* 0xffffffff0e00780c */ /* 0x000fe40005744270 */
[C---:B------:R-:W-:Y:S02]  /*0390*/  ISETP.GE.AND P6, PT, R6.reuse, UR13, PT ;  /* 0x0000000d06007c0c */ /* 0x040fe4000bfc6270 */
[----:B------:R-:W-:Y:S02]  /*03a0*/  PLOP3.LUT P2, PT, P0, P2, PT, 0x80, 0x8 ;  /* 0x000000000008781c */ /* 0x000fe40000745070 */
[----:B------:R-:W-:Y:S01]  /*03b0*/  ISETP.GT.AND P6, PT, R6, -0x1, !P6 ;  /* 0xffffffff0600780c */ /* 0x000fe200077c4270 */
[----:B---3--:R-:W-:-:S03]  /*03c0*/  IMAD.WIDE R6, R15, 0x4, R4 ;  /* 0x000000040f067825 */ /* 0x008fc600078e0204 */
[----:B------:R-:W-:Y:S01]  /*03d0*/  PLOP3.LUT P6, PT, P0, P6, PT, 0x80, 0x8 ;  /* 0x000000000008781c */ /* 0x000fe200007cd070 */
[----:B------:R-:W-:-:S06]  /*03e0*/  VIADD R19, R14, 0x2 ;  /* 0x000000020e137836 */ /* 0x000fcc0000000000 */
[----:B------:R-:W2:Y:S04]  /*03f0*/  @P2 LDG.E R23, desc[UR10][R8.64] ;  /* 0x0000000a08172981 */ /* 0x000ea8000c1e1900 */
[----:B------:R-:W2:Y:S01]  /*0400*/  @P2 LDG.E R18, desc[UR10][R6.64] ;  /* 0x0000000a06122981 */ /* 0x000ea2000c1e1900 */
[----:B------:R-:W-:-:S03]  /*0410*/  ISETP.GE.AND P1, PT, R19, UR13, PT ;  /* 0x0000000d13007c0c */ /* 0x000fc6000bf26270 */
[----:B------:R-:W3:Y:S01]  /*0420*/  @P6 LDG.E R25, desc[UR10][R8.64+0x4] ;  /* 0x0000040a08196981 */ /* 0x000ee2000c1e1900 */
[----:B------:R-:W-:-:S03]  /*0430*/  ISETP.GT.AND P1, PT, R19, -0x1, !P1 ;  /* 0xffffffff1300780c */ /* 0x000fc60004f24270 */
[----:B------:R-:W3:Y:S01]  /*0440*/  @P6 LDG.E R20, desc[UR10][R6.64+0x4] ;  /* 0x0000040a06146981 */ /* 0x000ee2000c1e1900 */
[----:B------:R-:W-:-:S13]  /*0450*/  PLOP3.LUT P1, PT, P0, P1, PT, 0x80, 0x8 ;  /* 0x000000000008781c */ /* 0x000fda0000723070 */
[----:B------:R-:W4:Y:S04]  /*0460*/  @P1 LDG.E R21, desc[UR10][R8.64+0x8] ;  /* 0x0000080a08151981 */ /* 0x000f28000c1e1900 */
[----:B------:R-:W4:Y:S01]  /*0470*/  @P1 LDG.E R19, desc[UR10][R6.64+0x8] ;  /* 0x0000080a06131981 */ /* 0x000f22000c1e1900 */
[C---:B------:R-:W-:Y:S02]  /*0480*/  VIADD R22, R14.reuse, 0x3 ;  /* 0x000000030e167836 */ /* 0x040fe40000000000 */
[----:B------:R-:W-:-:S03]  /*0490*/  VIADD R24, R14, 0x4 ;  /* 0x000000040e187836 */ /* 0x000fc60000000000 */
[----:B------:R-:W-:Y:S02]  /*04a0*/  ISETP.GE.AND P4, PT, R22, UR13, PT ;  /* 0x0000000d16007c0c */ /* 0x000fe4000bf86270 */
[----:B------:R-:W-:Y:S02]  /*04b0*/  ISETP.GE.AND P3, PT, R24, UR13, PT ;  /* 0x0000000d18007c0c */ /* 0x000fe4000bf66270 */
[----:B------:R-:W-:Y:S01]  /*04c0*/  ISETP.GT.AND P4, PT, R22, -0x1, !P4 ;  /* 0xffffffff1600780c */ /* 0x000fe20006784270 */
[----:B------:R-:W-:Y:S01]  /*04d0*/  VIADD R22, R14, 0x6 ;  /* 0x000000060e167836 */ /* 0x000fe20000000000 */
[----:B------:R-:W-:Y:S02]  /*04e0*/  ISETP.GT.AND P3, PT, R24, -0x1, !P3 ;  /* 0xffffffff1800780c */ /* 0x000fe40005f64270 */
[----:B------:R-:W-:Y:S02]  /*04f0*/  PLOP3.LUT P4, PT, P0, P4, PT, 0x80, 0x8 ;  /* 0x000000000008781c */ /* 0x000fe40000789070 */
[----:B------:R-:W-:Y:S01]  /*0500*/  PLOP3.LUT P3, PT, P0, P3, PT, 0x80, 0x8 ;  /* 0x000000000008781c */ /* 0x000fe20000767070 */
[----:B--2---:R-:W-:Y:S01]  /*0510*/  @P2 FFMA R12, R23, R18, R12 ;  /* 0x00000012170c2223 */ /* 0x004fe2000000000c */
[----:B------:R-:W-:-:S09]  /*0520*/  IADD3 R18, PT, PT, R14, 0x5, RZ ;  /* 0x000000050e127810 */ /* 0x000fd20007ffe0ff */
[----:B------:R-:W2:Y:S01]  /*0530*/  @P4 LDG.E R23, desc[UR10][R8.64+0xc] ;  /* 0x00000c0a08174981 */ /* 0x000ea2000c1e1900 */
[----:B------:R-:W-:Y:S02]  /*0540*/  ISETP.GE.AND P5, PT, R18, UR13, PT ;  /* 0x0000000d12007c0c */ /* 0x000fe4000bfa6270 */
[----:B------:R-:W-:Y:S02]  /*0550*/  ISETP.GE.AND P2, PT, R22, UR13, PT ;  /* 0x0000000d16007c0c */ /* 0x000fe4000bf46270 */
[----:B------:R-:W-:Y:S01]  /*0560*/  ISETP.GT.AND P5, PT, R18, -0x1, !P5 ;  /* 0xffffffff1200780c */ /* 0x000fe20006fa4270 */
[----:B------:R-:W-:Y:S02]  /*0570*/  VIADD R18, R14, 0x7 ;  /* 0x000000070e127836 */ /* 0x000fe40000000000 */
[----:B---3--:R-:W-:Y:S01]  /*0580*/  @P6 FFMA R12, R25, R20, R12 ;  /* 0x00000014190c6223 */ /* 0x008fe2000000000c */
[----:B------:R-:W-:Y:S01]  /*0590*/  ISETP.GT.AND P2, PT, R22, -0x1, !P2 ;  /* 0xffffffff1600780c */ /* 0x000fe20005744270 */
[----:B------:R-:W3:Y:S01]  /*05a0*/  @P3 LDG.E R25, desc[UR10][R8.64+0x10] ;  /* 0x0000100a08193981 */ /* 0x000ee2000c1e1900 */
[----:B------:R-:W-:-:S02]  /*05b0*/  PLOP3.LUT P5, PT, P0, P5, PT, 0x80, 0x8 ;  /* 0x000000000008781c */ /* 0x000fc400007ab070 */
[C---:B------:R-:W-:Y:S01]  /*05c0*/  ISETP.GE.AND P6, PT, R18.reuse, UR13, PT ;  /* 0x0000000d12007c0c */ /* 0x040fe2000bfc6270 */
[----:B------:R-:W3:Y:S01]  /*05d0*/  @P3 LDG.E R20, desc[UR10][R6.64+0x10] ;  /* 0x0000100a06143981 */ /* 0x000ee2000c1e1900 */
[----:B------:R-:W-:Y:S02]  /*05e0*/  PLOP3.LUT P2, PT, P0, P2, PT, 0x80, 0x8 ;  /* 0x000000000008781c */ /* 0x000fe40000745070 */
[----:B------:R-:W-:Y:S02]  /*05f0*/  ISETP.GT.AND P6, PT, R18, -0x1, !P6 ;  /* 0xffffffff1200780c */ /* 0x000fe400077c4270 */
[----:B------:R-:W2:Y:S02]  /*0600*/  @P4 LDG.E R18, desc[UR10][R6.64+0xc] ;  /* 0x00000c0a06124981 */ /* 0x000ea4000c1e1900 */
[----:B------:R-:W-:-:S03]  /*0610*/  PLOP3.LUT P6, PT, P0, P6, PT, 0x80, 0x8 ;  /* 0x000000000008781c */ /* 0x000fc600007cd070 */
[----:B------:R-:W5:Y:S01]  /*0620*/  @P5 LDG.E R27, desc[UR10][R8.64+0x14] ;  /* 0x0000140a081b5981 */ /* 0x000f62000c1e1900 */
[----:B----4-:R-:W-:-:S03]  /*0630*/  @P1 FFMA R12, R21, R19, R12 ;  /* 0x00000013150c1223 */ /* 0x010fc6000000000c */
[----:B------:R-:W5:Y:S04]  /*0640*/  @P5 LDG.E R22, desc[UR10][R6.64+0x14] ;  /* 0x0000140a06165981 */ /* 0x000f68000c1e1900 */
[----:B------:R-:W4:Y:S04]  /*0650*/  @P2 LDG.E R19, desc[UR10][R8.64+0x18] ;  /* 0x0000180a08132981 */ /* 0x000f28000c1e1900 */
[----:B------:R-:W4:Y:S04]  /*0660*/  @P2 LDG.E R21, desc[UR10][R6.64+0x18] ;  /* 0x0000180a06152981 */ /* 0x000f28000c1e1900 */
[----:B------:R-:W4:Y:S04]  /*0670*/  @P6 LDG.E R29, desc[UR10][R8.64+0x1c] ;  /* 0x00001c0a081d6981 */ /* 0x000f28000c1e1900 */
[----:B------:R-:W4:Y:S01]  /*0680*/  @P6 LDG.E R24, desc[UR10][R6.64+0x1c] ;  /* 0x00001c0a06186981 */ /* 0x000f22000c1e1900 */
[----:B------:R-:W-:-:S04]  /*0690*/  UIADD3 UR4, UPT, UPT, UR4, 0x8, URZ ;  /* 0x0000000804047890 */ /* 0x000fc8000fffe0ff */
[----:B------:R-:W-:Y:S01]  /*06a0*/  UISETP.NE.AND UP2, UPT, UR4, URZ, UPT ;  /* 0x000000ff0400728c */ /* 0x000fe2000bf45270 */
[----:B------:R-:W-:Y:S01]  /*06b0*/  VIADD R16, R16, 0x8 ;  /* 0x0000000810107836 */ /* 0x000fe20000000000 */
[----:B------:R-:W-:Y:S01]  /*06c0*/  IADD3 R17, PT, PT, R17, 0x8, RZ ;  /* 0x0000000811117810 */ /* 0x000fe20007ffe0ff */
[----:B------:R-:W-:Y:S02]  /*06d0*/  VIADD R15, R15, 0x8 ;  /* 0x000000080f0f7836 */ /* 0x000fe40000000000 */
[----:B------:R-:W-:Y:S02]  /*06e0*/  VIADD R14, R14, 0x8 ;  /* 0x000000080e0e7836 */ /* 0x000fe40000000000 */
[----:B--2---:R-:W-:-:S04]  /*06f0*/  @P4 FFMA R12, R23, R18, R12 ;  /* 0x00000012170c4223 */ /* 0x004fc8000000000c */
[----:B---3--:R-:W-:-:S04]  /*0700*/  @P3 FFMA R12, R25, R20, R12 ;  /* 0x00000014190c3223 */ /* 0x008fc8000000000c */
[----:B-----5:R-:W-:-:S04]  /*0710*/  @P5 FFMA R12, R27, R22, R12 ;  /* 0x000000161b0c5223 */ /* 0x020fc8000000000c */
[----:B----4-:R-:W-:-:S04]  /*0720*/  @P2 FFMA R12, R19, R21, R12 ;  /* 0x00000015130c2223 */ /* 0x010fc8000000000c */
[----:B------:R-:W-:Y:S01]  /*0730*/  @P6 FFMA R12, R29, R24, R12 ;  /* 0x000000181d0c6223 */ /* 0x000fe2000000000c */
[----:B------:R-:W-:Y:S06]  /*0740*/  BRA.U UP2, `(.L_x_2) ;  /* 0xfffffffd02007547 */ /* 0x000fec000b83ffff */
[----:B------:R-:W-:-:S07]  /*0750*/  VIADD R3, R16, 0xfffffffd ;  /* 0xfffffffd10037836 */ /* 0x000fce0000000000 */
.L_x_1:
[----:B------:R-:W0:Y:S01]  /*0760*/  LDCU UR4, c[0x0][0x3ac] ;  /* 0x00007580ff0477ac */ /* 0x000e220008000800 */
[----:B------:R-:W1:Y:S01]  /*0770*/  LDCU UR9, c[0x0][0x39c] ;  /* 0x00007380ff0977ac */ /* 0x000e620008000800 */
[----:B0-----:R-:W-:Y:S01]  /*0780*/  ULOP3.LUT UP2, URZ, UR4, 0x1, URZ, 0xc0, !UPT ;  /* 0x0000000104ff7892 */ /* 0x001fe2000f84c0ff */
[----:B-1----:R-:W-:Y:S10]  /*0790*/  BRA.U !UP1, `(.L_x_3) ;  /* 0x0000000109907547 */ /* 0x002ff4000b800000 */
[----:B------:R-:W0:Y:S01]  /*07a0*/  LDCU UR4, c[0x0][0x39c] ;  /* 0x00007380ff0477ac */ /* 0x000e220008000800 */
[----:B------:R-:W1:Y:S01]  /*07b0*/  LDC.64 R4, c[0x0][0x380] ;  /* 0x0000e000ff047b82 */ /* 0x000e620000000a00 */
[----:B------:R-:W-:Y:S02]  /*07c0*/  IADD3 R2, PT, PT, R0, R3, RZ ;  /* 0x0000000300027210 */ /* 0x000fe40007ffe0ff */
[----:B------:R-:W-:-:S03]  /*07d0*/  IADD3 R15, PT, PT, R3, UR7, RZ ;  /* 0x00000007030f7c10 */ /* 0x000fc6000fffe0ff */
[C---:B------:R-:W-:Y:S02]  /*07e0*/  VIADD R8, R2.reuse, 0x1 ;  /* 0x0000000102087836 */ /* 0x040fe40000000000 */
[----:B------:R-:W2:Y:S01]  /*07f0*/  LDC.64 R6, c[0x0][0x390] ;  /* 0x0000e400ff067b82 */ /* 0x000ea20000000a00 */
[C---:B------:R-:W-:Y:S01]  /*0800*/  VIADD R9, R2.reuse, 0x2 ;  /* 0x0000000202097836 */ /* 0x040fe20000000000 */
[----:B0-----:R-:W-:Y:S02]  /*0810*/  ISETP.GE.AND P1, PT, R2, UR4, PT ;  /* 0x0000000402007c0c */ /* 0x001fe4000bf26270 */
[----:B------:R-:W-:Y:S02]  /*0820*/  ISETP.GE.AND P3, PT, R8, UR4, PT ;  /* 0x0000000408007c0c */ /* 0x000fe4000bf66270 */
[----:B------:R-:W-:Y:S02]  /*0830*/  ISETP.GT.AND P1, PT, R2, -0x1, !P1 ;  /* 0xffffffff0200780c */ /* 0x000fe40004f24270 */
[----:B------:R-:W-:Y:S01]  /*0840*/  ISETP.GT.AND P3, PT, R8, -0x1, !P3 ;  /* 0xffffffff0800780c */ /* 0x000fe20005f64270 */
[----:B------:R-:W-:Y:S01]  /*0850*/  VIADD R8, R2, 0x3 ;  /* 0x0000000302087836 */ /* 0x000fe20000000000 */
[----:B------:R-:W-:-:S02]  /*0860*/  ISETP.GE.AND P2, PT, R9, UR4, PT ;  /* 0x0000000409007c0c */ /* 0x000fc4000bf46270 */
[----:B------:R-:W-:Y:S02]  /*0870*/  PLOP3.LUT P1, PT, P0, P1, PT, 0x80, 0x8 ;  /* 0x000000000008781c */ /* 0x000fe40000723070 */
[----:B------:R-:W-:Y:S01]  /*0880*/  ISETP.GT.AND P2, PT, R9, -0x1, !P2 ;  /* 0xffffffff0900780c */ /* 0x000fe20005744270 */
[----:B------:R-:W-:Y:S01]  /*0890*/  IMAD R9, R13, UR4, R2 ;  /* 0x000000040d097c24 */ /* 0x000fe2000f8e0202 */
[C---:B------:R-:W-:Y:S01]  /*08a0*/  ISETP.GE.AND P4, PT, R8.reuse, UR4, PT ;  /* 0x0000000408007c0c */ /* 0x040fe2000bf86270 */
[----:B--2---:R-:W-:Y:S01]  /*08b0*/  IMAD.WIDE R6, R15, 0x4, R6 ;  /* 0x000000040f067825 */ /* 0x004fe200078e0206 */
[----:B------:R-:W-:Y:S02]  /*08c0*/  PLOP3.LUT P3, PT, P0, P3, PT, 0x80, 0x8 ;  /* 0x000000000008781c */ /* 0x000fe40000767070 */
[----:B------:R-:W-:Y:S01]  /*08d0*/  ISETP.GT.AND P4, PT, R8, -0x1, !P4 ;  /* 0xffffffff0800780c */ /* 0x000fe20006784270 */
[----:B-1----:R-:W-:Y:S01]  /*08e0*/  IMAD.WIDE R4, R9, 0x4, R4 ;  /* 0x0000000409047825 */ /* 0x002fe200078e0204 */
[----:B------:R-:W-:-:S02]  /*08f0*/  PLOP3.LUT P2, PT, P0, P2, PT, 0x80, 0x8 ;  /* 0x000000000008781c */ /* 0x000fc40000745070 */
[----:B------:R-:W-:Y:S01]  /*0900*/  PLOP3.LUT P4, PT, P0, P4, PT, 0x80, 0x8 ;  /* 0x000000000008781c */ /* 0x000fe20000789070 */
[----:B------:R-:W2:Y:S04]  /*0910*/  @P1 LDG.E R2, desc[UR10][R6.64] ;  /* 0x0000000a06021981 */ /* 0x000ea8000c1e1900 */
[----:B------:R-:W2:Y:S04]  /*0920*/  @P1 LDG.E R9, desc[UR10][R4.64] ;  /* 0x0000000a04091981 */ /* 0x000ea8000c1e1900 */
[----:B------:R-:W3:Y:S04]  /*0930*/  @P3 LDG.E R15, desc[UR10][R4.64+0x4] ;  /* 0x0000040a040f3981 */ /* 0x000ee8000c1e1900 */
[----:B------:R-:W3:Y:S04]  /*0940*/  @P3 LDG.E R8, desc[UR10][R6.64+0x4] ;  /* 0x0000040a06083981 */ /* 0x000ee8000c1e1900 */
[----:B------:R-:W4:Y:S04]  /*0950*/  @P2 LDG.E R17, desc[UR10][R4.64+0x8] ;  /* 0x0000080a04112981 */ /* 0x000f28000c1e1900 */
[----:B------:R-:W4:Y:S04]  /*0960*/  @P2 LDG.E R14, desc[UR10][R6.64+0x8] ;  /* 0x0000080a060e2981 */ /* 0x000f28000c1e1900 */
[----:B------:R-:W5:Y:S04]  /*0970*/  @P4 LDG.E R19, desc[UR10][R4.64+0xc] ;  /* 0x00000c0a04134981 */ /* 0x000f68000c1e1900 */
[----:B------:R-:W5:Y:S01]  /*0980*/  @P4 LDG.E R16, desc[UR10][R6.64+0xc] ;  /* 0x00000c0a06104981 */ /* 0x000f62000c1e1900 */
[----:B------:R-:W-:-:S02]  /*0990*/  VIADD R3, R3, 0x4 ;  /* 0x0000000403037836 */ /* 0x000fc40000000000 */
[----:B--2---:R-:W-:-:S04]  /*09a0*/  @P1 FFMA R12, R9, R2, R12 ;  /* 0x00000002090c1223 */ /* 0x004fc8000000000c */
[----:B---3--:R-:W-:-:S04]  /*09b0*/  @P3 FFMA R12, R15, R8, R12 ;  /* 0x000000080f0c3223 */ /* 0x008fc8000000000c */
[----:B----4-:R-:W-:-:S04]  /*09c0*/  @P2 FFMA R12, R17, R14, R12 ;  /* 0x0000000e110c2223 */ /* 0x010fc8000000000c */
[----:B-----5:R-:W-:-:S07]  /*09d0*/  @P4 FFMA R12, R19, R16, R12 ;  /* 0x00000010130c4223 */ /* 0x020fce000000000c */
.L_x_3:
[----:B------:R-:W-:Y:S05]  /*09e0*/  BRA.U !UP2, `(.L_x_4) ;  /* 0x000000010a587547 */ /* 0x000fea000b800000 */
[----:B------:R-:W0:Y:S01]  /*09f0*/  LDCU UR4, c[0x0][0x39c] ;  /* 0x00007380ff0477ac */ /* 0x000e220008000800 */
[----:B------:R-:W1:Y:S01]  /*0a00*/  LDC.64 R4, c[0x0][0x380] ;  /* 0x0000e000ff047b82 */ /* 0x000e620000000a00 */
[----:B------:R-:W-:Y:S02]  /*0a10*/  IMAD.IADD R2, R0, 0x1, R3 ;  /* 0x0000000100027824 */ /* 0x000fe400078e0203 */
[----:B------:R-:W-:-:S03]  /*0a20*/  VIADD R15, R3, UR7 ;  /* 0x00000007030f7c36 */ /* 0x000fc60008000000 */
[C---:B------:R-:W-:Y:S02]  /*0a30*/  IADD3 R8, PT, PT, R2.reuse, 0x1, RZ ;  /* 0x0000000102087810 */ /* 0x040fe40007ffe0ff */
[----:B------:R-:W2:Y:S01]  /*0a40*/  LDC.64 R6, c[0x0][0x390] ;  /* 0x0000e400ff067b82 */ /* 0x000ea20000000a00 */
[----:B0-----:R-:W-:Y:S01]  /*0a50*/  ISETP.GE.AND P1, PT, R2, UR4, PT ;  /* 0x0000000402007c0c */ /* 0x001fe2000bf26270 */
[----:B------:R-:W-:Y:S01]  /*0a60*/  IMAD R9, R13, UR4, R2 ;  /* 0x000000040d097c24 */ /* 0x000fe2000f8e0202 */
[----:B------:R-:W-:Y:S02]  /*0a70*/  ISETP.GE.AND P2, PT, R8, UR4, PT ;  /* 0x0000000408007c0c */ /* 0x000fe4000bf46270 */
[----:B------:R-:W-:Y:S02]  /*0a80*/  ISETP.GT.AND P1, PT, R2, -0x1, !P1 ;  /* 0xffffffff0200780c */ /* 0x000fe40004f24270 */
[----:B------:R-:W-:Y:S01]  /*0a90*/  ISETP.GT.AND P2, PT, R8, -0x1, !P2 ;  /* 0xffffffff0800780c */ /* 0x000fe20005744270 */
[----:B-1----:R-:W-:Y:S01]  /*0aa0*/  IMAD.WIDE R4, R9, 0x4, R4 ;  /* 0x0000000409047825 */ /* 0x002fe200078e0204 */
[----:B------:R-:W-:-:S02]  /*0ab0*/  PLOP3.LUT P1, PT, P0, P1, PT, 0x80, 0x8 ;  /* 0x000000000008781c */ /* 0x000fc40000723070 */
[----:B------:R-:W-:Y:S01]  /*0ac0*/  PLOP3.LUT P2, PT, P0, P2, PT, 0x80, 0x8 ;  /* 0x000000000008781c */ /* 0x000fe20000745070 */
[----:B--2---:R-:W-:-:S10]  /*0ad0*/  IMAD.WIDE R6, R15, 0x4, R6 ;  /* 0x000000040f067825 */ /* 0x004fd400078e0206 */
[----:B------:R-:W2:Y:S04]  /*0ae0*/  @P1 LDG.E R9, desc[UR10][R4.64] ;  /* 0x0000000a04091981 */ /* 0x000ea8000c1e1900 */
[----:B------:R-:W2:Y:S04]  /*0af0*/  @P1 LDG.E R2, desc[UR10][R6.64] ;  /* 0x0000000a06021981 */ /* 0x000ea8000c1e1900 */
[----:B------:R-:W3:Y:S04]  /*0b00*/  @P2 LDG.E R15, desc[UR10][R4.64+0x4] ;  /* 0x0000040a040f2981 */ /* 0x000ee8000c1e1900 */
[----:B------:R-:W3:Y:S01]  /*0b10*/  @P2 LDG.E R8, desc[UR10][R6.64+0x4] ;  /* 0x0000040a06082981 */ /* 0x000ee2000c1e1900 */
[----:B------:R-:W-:-:S02]  /*0b20*/  VIADD R3, R3, 0x2 ;  /* 0x0000000203037836 */ /* 0x000fc40000000000 */
[----:B--2---:R-:W-:-:S04]  /*0b30*/  @P1 FFMA R12, R9, R2, R12 ;  /* 0x00000002090c1223 */ /* 0x004fc8000000000c */
[----:B---3--:R-:W-:-:S07]  /*0b40*/  @P2 FFMA R12, R15, R8, R12 ;  /* 0x000000080f0c2223 */ /* 0x008fce000000000c */
.L_x_4:
[----:B------:R-:W-:Y:S01]  /*0b50*/  IADD3 R2, PT, PT, R0, R3, RZ ;  /* 0x0000000300027210 */ /* 0x000fe20007ffe0ff */
[----:B------:R-:W-:Y:S03]  /*0b60*/  BSSY.RECONVERGENT B0, `(.L_x_5) ;  /* 0x000000e000007945 */ /* 0x000fe60003800200 */
[----:B------:R-:W-:-:S04]  /*0b70*/  ISETP.GE.AND P1, PT, R2, UR9, PT ;  /* 0x0000000902007c0c */ /* 0x000fc8000bf26270 */
[----:B------:R-:W-:-:S04]  /*0b80*/  ISETP.GT.AND P1, PT, R2, -0x1, !P1 ;  /* 0xffffffff0200780c */ /* 0x000fc80004f24270 */
[----:B------:R-:W-:-:S13]  /*0b90*/  PLOP3.LUT P1, PT, P0, P1, PT, 0x80, 0x8 ;  /* 0x000000000008781c */ /* 0x000fda0000723070 */
[----:B------:R-:W-:Y:S05]  /*0ba0*/  @!P1 BRA `(.L_x_6) ;  /* 0x0000000000249947 */ /* 0x000fea0003800000 */
[----:B------:R-:W0:Y:S01]  /*0bb0*/  LDC.64 R4, c[0x0][0x380] ;  /* 0x0000e000ff047b82 */ /* 0x000e220000000a00 */
[----:B------:R-:W-:Y:S02]  /*0bc0*/  IMAD R13, R13, UR9, R2 ;  /* 0x000000090d0d7c24 */ /* 0x000fe4000f8e0202 */
[----:B------:R-:W-:-:S05]  /*0bd0*/  VIADD R9, R3, UR7 ;  /* 0x0000000703097c36 */ /* 0x000fca0008000000 */
[----:B------:R-:W1:Y:S01]  /*0be0*/  LDC.64 R6, c[0x0][0x390] ;  /* 0x0000e400ff067b82 */ /* 0x000e620000000a00 */
[----:B0-----:R-:W-:-:S06]  /*0bf0*/  IMAD.WIDE R2, R13, 0x4, R4 ;  /* 0x000000040d027825 */ /* 0x001fcc00078e0204 */
[----:B------:R-:W2:Y:S01]  /*0c00*/  LDG.E R3, desc[UR10][R2.64] ;  /* 0x0000000a02037981 */ /* 0x000ea2000c1e1900 */
[----:B-1----:R-:W-:-:S06]  /*0c10*/  IMAD.WIDE R4, R9, 0x4, R6 ;  /* 0x0000000409047825 */ /* 0x002fcc00078e0206 */
[----:B------:R-:W2:Y:S02]  /*0c20*/  LDG.E R4, desc[UR10][R4.64] ;  /* 0x0000000a04047981 */ /* 0x000ea4000c1e1900 */
[----:B--2---:R-:W-:-:S07]  /*0c30*/  FFMA R12, R3, R4, R12 ;  /* 0x00000004030c7223 */ /* 0x004fce000000000c */
.L_x_6:
[----:B------:R-:W-:Y:S05]  /*0c40*/  BSYNC.RECONVERGENT B0 ;  /* 0x0000000000007941 */ /* 0x000fea0003800200 */
.L_x_5:
[----:B------:R-:W-:Y:S05]  /*0c50*/  BRA.U UP0, `(.L_x_7) ;  /* 0xfffffff500587547 */ /* 0x000fea000b83ffff */
.L_x_0:
[----:B------:R-:W0:Y:S01]  /*0c60*/  LDC.64 R2, c[0x0][0x388] ;  /* 0x0000e200ff027b82 */ /* 0x000e220000000a00 */
[----:B------:R-:W-:-:S04]  /*0c70*/  IMAD R11, R11, UR9, R0 ;  /* 0x000000090b0b7c24 */ /* 0x000fc8000f8e0200 */
[----:B0-----:R-:W-:-:S05]  /*0c80*/  IMAD.WIDE R2, R11, 0x4, R2 ;  /* 0x000000040b027825 */ /* 0x001fca00078e0202 */
[----:B------:R-:W-:Y:S01]  /*0c90*/  STG.E desc[UR10][R2.64], R12 ;  /* 0x0000000c02007986 */ /* 0x000fe2000c10190a */
[----:B------:R-:W-:Y:S05]  /*0ca0*/  EXIT ;  /* 0x000000000000794d */ /* 0x000fea0003800000 */
.L_x_8:
[----:B------:R-:W-:-:S00]  /*0cb0*/  BRA `(.L_x_8) ;  /* 0xfffffffc00fc7947 */ /* 0x000fc0000383ffff */
[----:B------:R-:W-:-:S00]  /*0cc0*/  NOP ;  /* 0x0000000000007918 */ /* 0x000fc00000000000 */
        /* <DEDUP_REMOVED lines=11> */
.L_x_9:


//--------------------- .nv.shared.reserved.0     --------------------------
	.section	.nv.shared.reserved.0,"aw",@nobits
	.weak		__nv_reservedSMEM_offset_0_alias
	.size		__nv_reservedSMEM_offset_0_alias, 0, 64
	.other		__nv_reservedSMEM_offset_0_alias,@"STO_CUDA_RESERVED_SHARED STV_DEFAULT"
__nv_reservedSMEM_offset_0_alias:
	.zero		0
	.zero		64


//--------------------- .nv.constant0._Z17naive_convolutionPfS_S_iiiiii --------------------------
	.section	.nv.constant0._Z17naive_convolutionPfS_S_iiiiii,"a",@progbits
	.sectionflags	@""
	.align	4
.nv.constant0._Z17naive_convolutionPfS_S_iiiiii:
	.zero		944


//--------------------- SYMBOLS --------------------------

	.type		.nv.reservedSmem.offset0,@object
	.size		.nv.reservedSmem.offset0,0x4
